	.headerflags	@"EF_CUDA_TEXMODE_UNIFIED EF_CUDA_64BIT_ADDRESS EF_CUDA_ACCELERATORS EF_CUDA_SM90 EF_CUDA_VIRTUAL_SM(EF_CUDA_SM90)"
	.elftype	@"ET_EXEC"


//--------------------- .nv.info                  --------------------------
	.section	.nv.info,"",@"SHT_CUDA_INFO"
	.align	4


	//----- nvinfo : EIATTR_REGCOUNT
	.align		4
        /*0000*/ 	.byte	0x04, 0x2f
        /*0002*/ 	.short	(.L_3 - .L_2)
	.align		4
.L_2:
        /*0004*/ 	.word	index@(triton_poi_fused__native_batch_norm_legit_no_training_relu_18)
        /*0008*/ 	.word	0x00000026


	//----- nvinfo : EIATTR_MIN_STACK_SIZE
	.align		4
.L_3:
        /*000c*/ 	.byte	0x04, 0x12
        /*000e*/ 	.short	(.L_5 - .L_4)
	.align		4
.L_4:
        /*0010*/ 	.word	index@(triton_poi_fused__native_batch_norm_legit_no_training_relu_18)
        /*0014*/ 	.word	0x00000000


	//----- nvinfo : EIATTR_FRAME_SIZE
	.align		4
.L_5:
        /*0018*/ 	.byte	0x04, 0x11
        /*001a*/ 	.short	(.L_7 - .L_6)
	.align		4
.L_6:
        /*001c*/ 	.word	index@(triton_poi_fused__native_batch_norm_legit_no_training_relu_18)
        /*0020*/ 	.word	0x00000000


	//----- nvinfo : EIATTR_MIN_STACK_SIZE
	.align		4
.L_7:
        /*0024*/ 	.byte	0x04, 0x12
        /*0026*/ 	.short	(.L_9 - .L_8)
	.align		4
.L_8:
        /*0028*/ 	.word	index@(triton_poi_fused__native_batch_norm_legit_no_training_relu_18)
        /*002c*/ 	.word	0x00000000
.L_9:


//--------------------- .nv.info.triton_poi_fused__native_batch_norm_legit_no_training_relu_18 --------------------------
	.section	.nv.info.triton_poi_fused__native_batch_norm_legit_no_training_relu_18,"",@"SHT_CUDA_INFO"
	.sectionflags	@""
	.align	4


	//----- nvinfo : EIATTR_CUDA_API_VERSION
	.align		4
        /*0000*/ 	.byte	0x04, 0x37
        /*0002*/ 	.short	(.L_11 - .L_10)
.L_10:
        /*0004*/ 	.word	0x0000007c


	//----- nvinfo : EIATTR_KPARAM_INFO
	.align		4
.L_11:
        /*0008*/ 	.byte	0x04, 0x17
        /*000a*/ 	.short	(.L_13 - .L_12)
.L_12:
        /*000c*/ 	.word	0x00000000
        /*0010*/ 	.short	0x0005
        /*0012*/ 	.short	0x0028
        /*0014*/ 	.byte	0x00, 0xf0, 0x11, 0x00


	//----- nvinfo : EIATTR_KPARAM_INFO
	.align		4
.L_13:
        /*0018*/ 	.byte	0x04, 0x17
        /*001a*/ 	.short	(.L_15 - .L_14)
.L_14:
        /*001c*/ 	.word	0x00000000
        /*0020*/ 	.short	0x0004
        /*0022*/ 	.short	0x0020
        /*0024*/ 	.byte	0x00, 0xf4, 0x21, 0x00


	//----- nvinfo : EIATTR_KPARAM_INFO
	.align		4
.L_15:
        /*0028*/ 	.byte	0x04, 0x17
        /*002a*/ 	.short	(.L_17 - .L_16)
.L_16:
        /*002c*/ 	.word	0x00000000
        /*0030*/ 	.short	0x0003
        /*0032*/ 	.short	0x0018
        /*0034*/ 	.byte	0x00, 0xf4, 0x21, 0x00


	//----- nvinfo : EIATTR_KPARAM_INFO
	.align		4
.L_17:
        /*0038*/ 	.byte	0x04, 0x17
        /*003a*/ 	.short	(.L_19 - .L_18)
.L_18:
        /*003c*/ 	.word	0x00000000
        /*0040*/ 	.short	0x0002
        /*0042*/ 	.short	0x0010
        /*0044*/ 	.byte	0x00, 0xf4, 0x21, 0x00


	//----- nvinfo : EIATTR_KPARAM_INFO
	.align		4
.L_19:
        /*0048*/ 	.byte	0x04, 0x17
        /*004a*/ 	.short	(.L_21 - .L_20)
.L_20:
        /*004c*/ 	.word	0x00000000
        /*0050*/ 	.short	0x0001
        /*0052*/ 	.short	0x0008
        /*0054*/ 	.byte	0x00, 0xf4, 0x21, 0x00


	//----- nvinfo : EIATTR_KPARAM_INFO
	.align		4
.L_21:
        /*0058*/ 	.byte	0x04, 0x17
        /*005a*/ 	.short	(.L_23 - .L_22)
.L_22:
        /*005c*/ 	.word	0x00000000
        /*0060*/ 	.short	0x0000
        /*0062*/ 	.short	0x0000
        /*0064*/ 	.byte	0x00, 0xf4, 0x21, 0x00


	//----- nvinfo : EIATTR_SPARSE_MMA_MASK
	.align		4
.L_23:
        /*0068*/ 	.byte	0x03, 0x50
        /*006a*/ 	.short	0x0000


	//----- nvinfo : EIATTR_MAXREG_COUNT
	.align		4
        /*006c*/ 	.byte	0x03, 0x1b
        /*006e*/ 	.short	0x00ff


	//----- nvinfo : EIATTR_EXIT_INSTR_OFFSETS
	.align		4
        /*0070*/ 	.byte	0x04, 0x1c
        /*0072*/ 	.short	(.L_25 - .L_24)


	//   ....[0]....
.L_24:
        /*0074*/ 	.word	0x00000b80


	//   ....[1]....
        /*0078*/ 	.word	0x00000ba0


	//----- nvinfo : EIATTR_REQNTID
	.align		4
.L_25:
        /*007c*/ 	.byte	0x04, 0x10
        /*007e*/ 	.short	(.L_27 - .L_26)
.L_26:
        /*0080*/ 	.word	0x00000080
        /*0084*/ 	.word	0x00000001
        /*0088*/ 	.word	0x00000001


	//----- nvinfo : EIATTR_CBANK_PARAM_SIZE
	.align		4
.L_27:
        /*008c*/ 	.byte	0x03, 0x19
        /*008e*/ 	.short	0x002c


	//----- nvinfo : EIATTR_PARAM_CBANK
	.align		4
        /*0090*/ 	.byte	0x04, 0x0a
        /*0092*/ 	.short	(.L_29 - .L_28)
	.align		4
.L_28:
        /*0094*/ 	.word	index@(.nv.constant0.triton_poi_fused__native_batch_norm_legit_no_training_relu_18)
        /*0098*/ 	.short	0x0210
        /*009a*/ 	.short	0x002c


	//----- nvinfo : EIATTR_SW_WAR
	.align		4
.L_29:
        /*009c*/ 	.byte	0x04, 0x36
        /*009e*/ 	.short	(.L_31 - .L_30)
.L_30:
        /*00a0*/ 	.word	0x00000008
.L_31:


//--------------------- .nv.callgraph             --------------------------
	.section	.nv.callgraph,"",@"SHT_CUDA_CALLGRAPH"
	.align	4
	.sectionentsize	8
	.align		4
        /*0000*/ 	.word	0x00000000
	.align		4
        /*0004*/ 	.word	0xffffffff
	.align		4
        /*0008*/ 	.word	0x00000000
	.align		4
        /*000c*/ 	.word	0xfffffffe
	.align		4
        /*0010*/ 	.word	0x00000000
	.align		4
        /*0014*/ 	.word	0xfffffffd
	.align		4
        /*0018*/ 	.word	0x00000000
	.align		4
        /*001c*/ 	.word	0xfffffffc


//--------------------- .nv.constant4             --------------------------
	.section	.nv.constant4,"a",@progbits
	.align	8
	.align		8
.nv.constant4:
        /*0000*/ 	.dword	_$_str
	.align		8
        /*0008*/ 	.dword	_$_str_$_2


//--------------------- .text.triton_poi_fused__native_batch_norm_legit_no_training_relu_18 --------------------------
	.section	.text.triton_poi_fused__native_batch_norm_legit_no_training_relu_18,"ax",@progbits
	.align	128
        .global         triton_poi_fused__native_batch_norm_legit_no_training_relu_18
        .type           triton_poi_fused__native_batch_norm_legit_no_training_relu_18,@function
        .size           triton_poi_fused__native_batch_norm_legit_no_training_relu_18,(.L_x_1 - triton_poi_fused__native_batch_norm_legit_no_training_relu_18)
        .other          triton_poi_fused__native_batch_norm_legit_no_training_relu_18,@"STO_CUDA_ENTRY STV_DEFAULT"
triton_poi_fused__native_batch_norm_legit_no_training_relu_18:
.text.triton_poi_fused__native_batch_norm_legit_no_training_relu_18:
[----:B------:R-:W0:Y:S02]  /*0000*/  LDC R1, c[0x0][0x28] ;  /* 0x00000a00ff017b82 */ /* 0x000e240000000800 */
[----:B------:R-:W1:Y:S01]  /*0010*/  S2R R0, SR_TID.X ;  /* 0x0000000000007919 */ /* 0x000e620000002100 */
[----:B------:R-:W2:Y:S01]  /*0020*/  LDC.64 R2, c[0x0][0x220] ;  /* 0x00008800ff027b82 */ /* 0x000ea20000000a00 */
[----:B------:R-:W-:Y:S02]  /*0030*/  CS2R R12, SRZ ;  /* 0x00000000000c7805 */ /* 0x000fe4000001ff00 */
[----:B------:R-:W-:Y:S01]  /*0040*/  CS2R R14, SRZ ;  /* 0x00000000000e7805 */ /* 0x000fe2000001ff00 */
[----:B------:R-:W3:Y:S01]  /*0050*/  S2R R7, SR_CTAID.X ;  /* 0x0000000000077919 */ /* 0x000ee20000002500 */
[----:B------:R-:W-:Y:S01]  /*0060*/  ULDC.64 UR4, c[0x0][0x208] ;  /* 0x0000820000047ab9 */ /* 0x000fe20000000a00 */
[----:B------:R-:W-:Y:S02]  /*0070*/  CS2R R16, SRZ ;  /* 0x0000000000107805 */ /* 0x000fe4000001ff00 */
[----:B------:R-:W-:Y:S01]  /*0080*/  CS2R R18, SRZ ;  /* 0x0000000000127805 */ /* 0x000fe2000001ff00 */
[----:B------:R-:W4:Y:S08]  /*0090*/  LDC.64 R26, c[0x0][0x210] ;  /* 0x00008400ff1a7b82 */ /* 0x000f300000000a00 */
[----:B------:R-:W5:Y:S01]  /*00a0*/  LDC.64 R32, c[0x0][0x218] ;  /* 0x00008600ff207b82 */ /* 0x000f620000000a00 */
[----:B-1----:R-:W-:-:S04]  /*00b0*/  SHF.L.U32 R0, R0, 0x2, RZ ;  /* 0x0000000200007819 */ /* 0x002fc800000006ff */
[----:B------:R-:W-:-:S04]  /*00c0*/  LOP3.LUT R0, R0, 0x1fc, RZ, 0xc0, !PT ;  /* 0x000001fc00007812 */ /* 0x000fc800078ec0ff */
[----:B---3--:R-:W-:-:S04]  /*00d0*/  LEA R7, R7, R0, 0xa ;  /* 0x0000000007077211 */ /* 0x008fc800078e50ff */
[C---:B------:R-:W-:Y:S01]  /*00e0*/  ISETP.GE.AND P1, PT, R7.reuse, 0x72d80, PT ;  /* 0x00072d800700780c */ /* 0x040fe20003f26270 */
[----:B------:R-:W-:Y:S01]  /*00f0*/  IMAD.HI R0, R7, 0x2aaaaaab, RZ ;  /* 0x2aaaaaab07007827 */ /* 0x000fe200078e02ff */
[----:B------:R-:W-:-:S04]  /*0100*/  IADD3 R24, R7, 0x200, RZ ;  /* 0x0000020007187810 */ /* 0x000fc80007ffe0ff */
[----:B------:R-:W-:-:S04]  /*0110*/  SHF.R.U32.HI R5, RZ, 0x1f, R0 ;  /* 0x0000001fff057819 */ /* 0x000fc80000011600 */
[----:B------:R-:W-:Y:S01]  /*0120*/  LEA.HI R22, R0, R5, RZ, 0x1c ;  /* 0x0000000500167211 */ /* 0x000fe200078fe0ff */
[----:B------:R-:W-:-:S04]  /*0130*/  IMAD.HI R0, R24, 0x2aaaaaab, RZ ;  /* 0x2aaaaaab18007827 */ /* 0x000fc800078e02ff */
[----:B------:R-:W-:-:S04]  /*0140*/  IMAD R22, R22, -0x60, R7 ;  /* 0xffffffa016167824 */ /* 0x000fc800078e0207 */
[----:B--2---:R-:W-:-:S05]  /*0150*/  IMAD.WIDE R4, R22, 0x4, R2 ;  /* 0x0000000416047825 */ /* 0x004fca00078e0202 */
[----:B------:R1:W2:Y:S01]  /*0160*/  @!P1 LDG.E.EL.128 R12, desc[UR4][R4.64] ;  /* 0x00000004040c9981 */ /* 0x0002a2000c2e1d00 */
[----:B------:R-:W-:Y:S02]  /*0170*/  SHF.R.U32.HI R9, RZ, 0x1f, R0 ;  /* 0x0000001fff097819 */ /* 0x000fe40000011600 */
[----:B------:R-:W-:Y:S02]  /*0180*/  ISETP.GE.AND P0, PT, R24, 0x72d80, PT ;  /* 0x00072d801800780c */ /* 0x000fe40003f06270 */
[----:B------:R-:W-:-:S05]  /*0190*/  LEA.HI R9, R0, R9, RZ, 0x1c ;  /* 0x0000000900097211 */ /* 0x000fca00078fe0ff */
[----:B------:R-:W-:-:S04]  /*01a0*/  IMAD R24, R9, -0x60, R24 ;  /* 0xffffffa009187824 */ /* 0x000fc800078e0218 */
[----:B------:R-:W-:-:S05]  /*01b0*/  IMAD.WIDE R2, R24, 0x4, R2 ;  /* 0x0000000418027825 */ /* 0x000fca00078e0202 */
[----:B------:R3:W3:Y:S01]  /*01c0*/  @!P0 LDG.E.EL.128 R16, desc[UR4][R2.64] ;  /* 0x0000000402108981 */ /* 0x0006e2000c2e1d00 */
[----:B------:R-:W-:Y:S01]  /*01d0*/  HFMA2.MMA R0, -RZ, RZ, 1.625, 0 ;  /* 0x3e800000ff007435 */ /* 0x000fe200000001ff */
[----:B----4-:R-:W-:Y:S01]  /*01e0*/  IMAD.WIDE R26, R7, 0x4, R26 ;  /* 0x00000004071a7825 */ /* 0x010fe200078e021a */
[----:B-1----:R-:W-:Y:S02]  /*01f0*/  CS2R R4, SRZ ;  /* 0x0000000000047805 */ /* 0x002fe4000001ff00 */
[----:B------:R-:W-:Y:S02]  /*0200*/  CS2R R6, SRZ ;  /* 0x0000000000067805 */ /* 0x000fe4000001ff00 */
[----:B------:R-:W-:Y:S01]  /*0210*/  CS2R R8, SRZ ;  /* 0x0000000000087805 */ /* 0x000fe2000001ff00 */
[----:B-----5:R-:W-:Y:S01]  /*0220*/  IMAD.WIDE R20, R24, 0x4, R32 ;  /* 0x0000000418147825 */ /* 0x020fe200078e0220 */
[----:B------:R-:W-:-:S04]  /*0230*/  CS2R R10, SRZ ;  /* 0x00000000000a7805 */ /* 0x000fc8000001ff00 */
[----:B------:R1:W4:Y:S04]  /*0240*/  @!P0 LDG.E.EL.128 R4, desc[UR4][R20.64] ;  /* 0x0000000414048981 */ /* 0x000328000c2e1d00 */
[----:B------:R-:W4:Y:S01]  /*0250*/  @!P0 LDG.E.128 R8, desc[UR4][R26.64+0x800] ;  /* 0x000800041a088981 */ /* 0x000f22000c1e1d00 */
[----:B------:R-:W-:-:S04]  /*0260*/  IMAD.WIDE R32, R22, 0x4, R32 ;  /* 0x0000000416207825 */ /* 0x000fc800078e0220 */
[----:B--2---:R-:W-:Y:S01]  /*0270*/  FADD R12, R12, 0.0010000000474974513054 ;  /* 0x3a83126f0c0c7421 */ /* 0x004fe20000000000 */
[----:B---3--:R-:W-:Y:S01]  /*0280*/  FADD R3, R13, 0.0010000000474974513054 ;  /* 0x3a83126f0d037421 */ /* 0x008fe20000000000 */
[----:B------:R-:W-:Y:S01]  /*0290*/  FADD R13, R14, 0.0010000000474974513054 ;  /* 0x3a83126f0e0d7421 */ /* 0x000fe20000000000 */
[----:B------:R-:W-:Y:S01]  /*02a0*/  FADD R14, R15, 0.0010000000474974513054 ;  /* 0x3a83126f0f0e7421 */ /* 0x000fe20000000000 */
[----:B------:R-:W2:Y:S08]  /*02b0*/  MUFU.SQRT R2, R12 ;  /* 0x0000000c00027308 */ /* 0x000eb00000002000 */
[----:B------:R-:W3:Y:S01]  /*02c0*/  MUFU.SQRT R13, R13 ;  /* 0x0000000d000d7308 */ /* 0x000ee20000002000 */
[----:B--2---:R-:W-:-:S07]  /*02d0*/  FSETP.GT.AND P5, PT, R2, 8.50705917302346158658e+37, PT ;  /* 0x7e8000000200780b */ /* 0x004fce0003fa4000 */
[----:B------:R-:W2:Y:S01]  /*02e0*/  MUFU.SQRT R3, R3 ;  /* 0x0000000300037308 */ /* 0x000ea20000002000 */
[----:B------:R-:W-:Y:S01]  /*02f0*/  FADD R16, R16, 0.0010000000474974513054 ;  /* 0x3a83126f10107421 */ /* 0x000fe20000000000 */
[----:B------:R-:W-:Y:S01]  /*0300*/  FSETP.GEU.AND P2, PT, R2, 1.175494350822287508e-38, PT ;  /* 0x008000000200780b */ /* 0x000fe20003f4e000 */
[----:B------:R-:W-:Y:S01]  /*0310*/  FADD R17, R17, 0.0010000000474974513054 ;  /* 0x3a83126f11117421 */ /* 0x000fe20000000000 */
[----:B-1----:R-:W-:Y:S01]  /*0320*/  FSEL R20, R0, 1, P5 ;  /* 0x3f80000000147808 */ /* 0x002fe20002800000 */
[----:B------:R-:W-:Y:S01]  /*0330*/  FADD R18, R18, 0.0010000000474974513054 ;  /* 0x3a83126f12127421 */ /* 0x000fe20000000000 */
[----:B------:R-:W-:Y:S01]  /*0340*/  FADD R19, R19, 0.0010000000474974513054 ;  /* 0x3a83126f13137421 */ /* 0x000fe20000000000 */
[C---:B---3--:R-:W-:Y:S01]  /*0350*/  FSETP.GT.AND P6, PT, R13.reuse, 8.50705917302346158658e+37, PT ;  /* 0x7e8000000d00780b */ /* 0x048fe20003fc4000 */
[----:B------:R-:W1:Y:S03]  /*0360*/  MUFU.SQRT R14, R14 ;  /* 0x0000000e000e7308 */ /* 0x000e660000002000 */
[----:B------:R-:W-:Y:S01]  /*0370*/  FSEL R21, R0, 1, P6 ;  /* 0x3f80000000157808 */ /* 0x000fe20003000000 */
[----:B------:R-:W-:Y:S01]  /*0380*/  @P5 FMUL R2, R2, 0.25 ;  /* 0x3e80000002025820 */ /* 0x000fe20000400000 */
[----:B------:R-:W-:Y:S01]  /*0390*/  FSETP.GEU.AND P5, PT, R13, 1.175494350822287508e-38, PT ;  /* 0x008000000d00780b */ /* 0x000fe20003fae000 */
[----:B----4-:R-:W-:Y:S01]  /*03a0*/  FADD R7, -R7, R11 ;  /* 0x0000000b07077221 */ /* 0x010fe20000000100 */
[C---:B--2---:R-:W-:Y:S01]  /*03b0*/  FSETP.GT.AND P3, PT, R3.reuse, 8.50705917302346158658e+37, PT ;  /* 0x7e8000000300780b */ /* 0x044fe20003f64000 */
[----:B------:R-:W2:Y:S01]  /*03c0*/  MUFU.SQRT R15, R16 ;  /* 0x00000010000f7308 */ /* 0x000ea20000002000 */
[----:B------:R-:W-:Y:S01]  /*03d0*/  FSETP.GEU.AND P4, PT, R3, 1.175494350822287508e-38, PT ;  /* 0x008000000300780b */ /* 0x000fe20003f8e000 */
[----:B------:R-:W-:Y:S01]  /*03e0*/  @!P2 FMUL R2, R2, 16777216 ;  /* 0x4b8000000202a820 */ /* 0x000fe20000400000 */
[----:B------:R-:W-:Y:S01]  /*03f0*/  @!P2 FMUL R20, R20, 16777216 ;  /* 0x4b8000001414a820 */ /* 0x000fe20000400000 */
[----:B------:R-:W-:Y:S01]  /*0400*/  @P6 FMUL R13, R13, 0.25 ;  /* 0x3e8000000d0d6820 */ /* 0x000fe20000400000 */
[----:B-1----:R-:W-:-:S03]  /*0410*/  FSETP.GT.AND P2, PT, R14, 8.50705917302346158658e+37, PT ;  /* 0x7e8000000e00780b */ /* 0x002fc60003f44000 */
[----:B------:R1:W3:Y:S02]  /*0420*/  MUFU.SQRT R12, R17 ;  /* 0x00000011000c7308 */ /* 0x0002e40000002000 */
[----:B------:R-:W-:Y:S01]  /*0430*/  @!P5 FMUL R13, R13, 16777216 ;  /* 0x4b8000000d0dd820 */ /* 0x000fe20000400000 */
[----:B------:R-:W-:Y:S01]  /*0440*/  @!P5 FMUL R21, R21, 16777216 ;  /* 0x4b8000001515d820 */ /* 0x000fe20000400000 */
[----:B------:R-:W-:Y:S01]  /*0450*/  @P3 FMUL R3, R3, 0.25 ;  /* 0x3e80000003033820 */ /* 0x000fe20000400000 */
[C---:B------:R-:W-:Y:S02]  /*0460*/  FSEL R29, R0.reuse, 1, P2 ;  /* 0x3f800000001d7808 */ /* 0x040fe40001000000 */
[----:B--2---:R-:W-:Y:S01]  /*0470*/  FSETP.GT.AND P5, PT, R15, 8.50705917302346158658e+37, PT ;  /* 0x7e8000000f00780b */ /* 0x004fe20003fa4000 */
[----:B------:R-:W2:Y:S01]  /*0480*/  MUFU.SQRT R23, R18 ;  /* 0x0000001200177308 */ /* 0x000ea20000002000 */
[----:B-1----:R-:W-:Y:S01]  /*0490*/  FSEL R17, R0, 1, P3 ;  /* 0x3f80000000117808 */ /* 0x002fe20001800000 */
[----:B------:R-:W-:Y:S01]  /*04a0*/  @!P4 FMUL R3, R3, 16777216 ;  /* 0x4b8000000303c820 */ /* 0x000fe20000400000 */
[C---:B------:R-:W-:Y:S01]  /*04b0*/  FSETP.GEU.AND P3, PT, R14.reuse, 1.175494350822287508e-38, PT ;  /* 0x008000000e00780b */ /* 0x040fe20003f6e000 */
[----:B------:R-:W-:-:S02]  /*04c0*/  @P2 FMUL R14, R14, 0.25 ;  /* 0x3e8000000e0e2820 */ /* 0x000fc40000400000 */
[----:B------:R-:W-:Y:S01]  /*04d0*/  @!P4 FMUL R17, R17, 16777216 ;  /* 0x4b8000001111c820 */ /* 0x000fe20000400000 */
[C---:B------:R-:W-:Y:S01]  /*04e0*/  FSETP.GEU.AND P4, PT, R15.reuse, 1.175494350822287508e-38, PT ;  /* 0x008000000f00780b */ /* 0x040fe20003f8e000 */
[----:B------:R-:W1:Y:S01]  /*04f0*/  MUFU.RCP R28, R13 ;  /* 0x0000000d001c7308 */ /* 0x000e620000001000 */
[C---:B---3--:R-:W-:Y:S02]  /*0500*/  FSETP.GT.AND P6, PT, R12.reuse, 8.50705917302346158658e+37, PT ;  /* 0x7e8000000c00780b */ /* 0x048fe40003fc4000 */
[----:B------:R-:W-:Y:S01]  /*0510*/  FSETP.GEU.AND P2, PT, R12, 1.175494350822287508e-38, PT ;  /* 0x008000000c00780b */ /* 0x000fe20003f4e000 */
[----:B------:R-:W-:-:S04]  /*0520*/  @P5 FMUL R15, R15, 0.25 ;  /* 0x3e8000000f0f5820 */ /* 0x000fc80000400000 */
[----:B------:R-:W3:Y:S01]  /*0530*/  MUFU.SQRT R13, R19 ;  /* 0x00000013000d7308 */ /* 0x000ee20000002000 */
[----:B------:R-:W-:Y:S01]  /*0540*/  @!P3 FMUL R14, R14, 16777216 ;  /* 0x4b8000000e0eb820 */ /* 0x000fe20000400000 */
[----:B------:R-:W-:Y:S01]  /*0550*/  @!P3 FMUL R29, R29, 16777216 ;  /* 0x4b8000001d1db820 */ /* 0x000fe20000400000 */
[----:B--2---:R-:W-:Y:S01]  /*0560*/  FSETP.GT.AND P3, PT, R23, 8.50705917302346158658e+37, PT ;  /* 0x7e8000001700780b */ /* 0x004fe20003f64000 */
[----:B------:R-:W-:Y:S02]  /*0570*/  @!P4 FMUL R15, R15, 16777216 ;  /* 0x4b8000000f0fc820 */ /* 0x000fe40000400000 */
[----:B------:R-:W-:Y:S01]  /*0580*/  @P6 FMUL R12, R12, 0.25 ;  /* 0x3e8000000c0c6820 */ /* 0x000fe20000400000 */
[----:B-1----:R-:W-:Y:S01]  /*0590*/  FMUL R28, R28, R21 ;  /* 0x000000151c1c7220 */ /* 0x002fe20000400000 */
[----:B------:R1:W2:Y:S02]  /*05a0*/  MUFU.RCP R25, R2 ;  /* 0x0000000200197308 */ /* 0x0002a40000001000 */
[----:B------:R-:W-:-:S06]  /*05b0*/  @!P2 FMUL R12, R12, 16777216 ;  /* 0x4b8000000c0ca820 */ /* 0x000fcc0000400000 */
[----:B------:R4:W5:Y:S01]  /*05c0*/  MUFU.RCP R30, R3 ;  /* 0x00000003001e7308 */ /* 0x0009620000001000 */
[----:B-1----:R-:W-:Y:S02]  /*05d0*/  FSEL R2, R0, 1, P5 ;  /* 0x3f80000000027808 */ /* 0x002fe40002800000 */
[C---:B------:R-:W-:Y:S01]  /*05e0*/  FSETP.GEU.AND P5, PT, R23.reuse, 1.175494350822287508e-38, PT ;  /* 0x008000001700780b */ /* 0x040fe20003fae000 */
[----:B------:R-:W-:Y:S02]  /*05f0*/  @P3 FMUL R23, R23, 0.25 ;  /* 0x3e80000017173820 */ /* 0x000fe40000400000 */
[----:B------:R-:W-:Y:S01]  /*0600*/  @!P4 FMUL R2, R2, 16777216 ;  /* 0x4b8000000202c820 */ /* 0x000fe20000400000 */
[----:B---3--:R-:W-:Y:S01]  /*0610*/  FSETP.GT.AND P4, PT, R13, 8.50705917302346158658e+37, PT ;  /* 0x7e8000000d00780b */ /* 0x008fe20003f84000 */
[----:B------:R-:W1:Y:S01]  /*0620*/  MUFU.RCP R14, R14 ;  /* 0x0000000e000e7308 */ /* 0x000e620000001000 */
[----:B----4-:R-:W-:Y:S01]  /*0630*/  FSEL R3, R0, 1, P6 ;  /* 0x3f80000000037808 */ /* 0x010fe20003000000 */
[----:B--2---:R-:W-:Y:S01]  /*0640*/  FMUL R25, R25, R20 ;  /* 0x0000001419197220 */ /* 0x004fe20000400000 */
[----:B------:R-:W-:-:S03]  /*0650*/  FSETP.GEU.AND P6, PT, R13, 1.175494350822287508e-38, PT ;  /* 0x008000000d00780b */ /* 0x000fc60003fce000 */
[----:B------:R-:W-:Y:S01]  /*0660*/  @!P2 FMUL R3, R3, 16777216 ;  /* 0x4b8000000303a820 */ /* 0x000fe20000400000 */
[----:B-----5:R-:W-:Y:S01]  /*0670*/  FMUL R30, R30, R17 ;  /* 0x000000111e1e7220 */ /* 0x020fe20000400000 */
[----:B------:R-:W2:Y:S01]  /*0680*/  MUFU.RCP R15, R15 ;  /* 0x0000000f000f7308 */ /* 0x000ea20000001000 */
[----:B------:R-:W-:-:S03]  /*0690*/  @!P5 FMUL R23, R23, 16777216 ;  /* 0x4b8000001717d820 */ /* 0x000fc60000400000 */
[----:B------:R-:W-:Y:S01]  /*06a0*/  @P4 FMUL R13, R13, 0.25 ;  /* 0x3e8000000d0d4820 */ /* 0x000fe20000400000 */
[----:B-1----:R-:W-:-:S03]  /*06b0*/  FMUL R29, R14, R29 ;  /* 0x0000001d0e1d7220 */ /* 0x002fc60000400000 */
[----:B------:R-:W-:Y:S01]  /*06c0*/  @!P6 FMUL R13, R13, 16777216 ;  /* 0x4b8000000d0de820 */ /* 0x000fe20000400000 */
[----:B------:R-:W1:Y:S01]  /*06d0*/  MUFU.RCP R12, R12 ;  /* 0x0000000c000c7308 */ /* 0x000e620000001000 */
[C---:B------:R-:W-:Y:S01]  /*06e0*/  FSEL R14, R0.reuse, 1, P3 ;  /* 0x3f800000000e7808 */ /* 0x040fe20001800000 */
[----:B--2---:R-:W-:Y:S01]  /*06f0*/  FMUL R2, R15, R2 ;  /* 0x000000020f027220 */ /* 0x004fe20000400000 */
[----:B------:R-:W-:-:S05]  /*0700*/  FSEL R15, R0, 1, P4 ;  /* 0x3f800000000f7808 */ /* 0x000fca0002000000 */
[----:B------:R-:W2:Y:S01]  /*0710*/  MUFU.RCP R23, R23 ;  /* 0x0000001700177308 */ /* 0x000ea20000001000 */
[----:B------:R-:W-:Y:S01]  /*0720*/  @!P5 FMUL R14, R14, 16777216 ;  /* 0x4b8000000e0ed820 */ /* 0x000fe20000400000 */
[----:B------:R-:W-:Y:S01]  /*0730*/  @!P6 FMUL R15, R15, 16777216 ;  /* 0x4b8000000f0fe820 */ /* 0x000fe20000400000 */
[----:B------:R-:W-:Y:S02]  /*0740*/  CS2R R16, SRZ ;  /* 0x0000000000107805 */ /* 0x000fe4000001ff00 */
[----:B------:R-:W-:Y:S01]  /*0750*/  CS2R R18, SRZ ;  /* 0x0000000000127805 */ /* 0x000fe2000001ff00 */
[----:B-1----:R-:W-:Y:S02]  /*0760*/  FMUL R0, R12, R3 ;  /* 0x000000030c007220 */ /* 0x002fe40000400000 */
[----:B------:R1:W3:Y:S01]  /*0770*/  MUFU.RCP R20, R13 ;  /* 0x0000000d00147308 */ /* 0x0002e20000001000 */
[----:B------:R-:W-:Y:S02]  /*0780*/  FADD R3, -R4, R8 ;  /* 0x0000000804037221 */ /* 0x000fe40000000100 */
[----:B------:R-:W4:Y:S01]  /*0790*/  @!P1 LDG.E.128 R16, desc[UR4][R26.64] ;  /* 0x000000041a109981 */ /* 0x000f22000c1e1d00 */
[----:B--2---:R-:W-:Y:S01]  /*07a0*/  FMUL R23, R23, R14 ;  /* 0x0000000e17177220 */ /* 0x004fe20000400000 */
[----:B-1----:R-:W-:Y:S01]  /*07b0*/  CS2R R12, SRZ ;  /* 0x00000000000c7805 */ /* 0x002fe2000001ff00 */
[----:B---3--:R-:W-:Y:S01]  /*07c0*/  FMUL R20, R20, R15 ;  /* 0x0000000f14147220 */ /* 0x008fe20000400000 */
[----:B------:R-:W-:-:S06]  /*07d0*/  CS2R R14, SRZ ;  /* 0x00000000000e7805 */ /* 0x000fcc000001ff00 */
[----:B------:R1:W4:Y:S01]  /*07e0*/  @!P1 LDG.E.EL.128 R12, desc[UR4][R32.64] ;  /* 0x00000004200c9981 */ /* 0x000322000c2e1d00 */
[----:B------:R-:W-:Y:S01]  /*07f0*/  FADD R21, -R5, R9 ;  /* 0x0000000905157221 */ /* 0x000fe20000000100 */
[----:B------:R-:W-:Y:S01]  /*0800*/  FADD R6, -R6, R10 ;  /* 0x0000000a06067221 */ /* 0x000fe20000000100 */
[----:B------:R-:W2:Y:S08]  /*0810*/  LDC.64 R8, c[0x0][0x228] ;  /* 0x00008a00ff087b82 */ /* 0x000eb00000000a00 */
[----:B------:R-:W3:Y:S01]  /*0820*/  LDC.64 R10, c[0x0][0x230] ;  /* 0x00008c00ff0a7b82 */ /* 0x000ee20000000a00 */
[----:B------:R-:W-:Y:S01]  /*0830*/  FMUL R20, R20, R7 ;  /* 0x0000000714147220 */ /* 0x000fe20000400000 */
[----:B------:R-:W-:Y:S01]  /*0840*/  FMUL R23, R23, R6 ;  /* 0x0000000617177220 */ /* 0x000fe20000400000 */
[----:B------:R-:W-:Y:S01]  /*0850*/  CS2R R6, SRZ ;  /* 0x0000000000067805 */ /* 0x000fe2000001ff00 */
[----:B---3--:R-:W-:-:S04]  /*0860*/  IMAD.WIDE R34, R22, 0x4, R10 ;  /* 0x0000000416227825 */ /* 0x008fc800078e020a */
[----:B-1----:R-:W-:Y:S01]  /*0870*/  IMAD.WIDE R32, R24, 0x4, R10 ;  /* 0x0000000418207825 */ /* 0x002fe200078e020a */
[----:B------:R-:W-:-:S03]  /*0880*/  CS2R R10, SRZ ;  /* 0x00000000000a7805 */ /* 0x000fc6000001ff00 */
[----:B----4-:R-:W-:Y:S01]  /*0890*/  FADD R4, -R15, R19 ;  /* 0x000000130f047221 */ /* 0x010fe20000000100 */
[----:B------:R-:W-:Y:S01]  /*08a0*/  FADD R5, -R14, R18 ;  /* 0x000000120e057221 */ /* 0x000fe20000000100 */
[----:B------:R-:W-:Y:S01]  /*08b0*/  FADD R17, -R13, R17 ;  /* 0x000000110d117221 */ /* 0x000fe20000000100 */
[----:B------:R-:W-:Y:S01]  /*08c0*/  FADD R12, -R12, R16 ;  /* 0x000000100c0c7221 */ /* 0x000fe20000000100 */
[----:B------:R-:W-:Y:S01]  /*08d0*/  FMUL R16, R29, R4 ;  /* 0x000000041d107220 */ /* 0x000fe20000400000 */
[----:B------:R-:W-:Y:S01]  /*08e0*/  FMUL R13, R28, R5 ;  /* 0x000000051c0d7220 */ /* 0x000fe20000400000 */
[----:B--2---:R-:W-:Y:S01]  /*08f0*/  IMAD.WIDE R18, R22, 0x4, R8 ;  /* 0x0000000416127825 */ /* 0x004fe200078e0208 */
[----:B------:R-:W-:-:S03]  /*0900*/  CS2R R4, SRZ ;  /* 0x0000000000047805 */ /* 0x000fc6000001ff00 */
[----:B------:R-:W-:Y:S01]  /*0910*/  IMAD.WIDE R28, R24, 0x4, R8 ;  /* 0x00000004181c7825 */ /* 0x000fe200078e0208 */
[----:B------:R-:W-:Y:S02]  /*0920*/  CS2R R8, SRZ ;  /* 0x0000000000087805 */ /* 0x000fe4000001ff00 */
[----:B------:R1:W2:Y:S04]  /*0930*/  @!P1 LDG.E.EL.128 R4, desc[UR4][R18.64] ;  /* 0x0000000412049981 */ /* 0x0002a8000c2e1d00 */
[----:B------:R-:W2:Y:S01]  /*0940*/  @!P1 LDG.E.EL.128 R8, desc[UR4][R34.64] ;  /* 0x0000000422089981 */ /* 0x000ea2000c2e1d00 */
[----:B------:R-:W-:Y:S01]  /*0950*/  FMUL R30, R30, R17 ;  /* 0x000000111e1e7220 */ /* 0x000fe20000400000 */
[----:B------:R-:W-:Y:S01]  /*0960*/  FMUL R25, R25, R12 ;  /* 0x0000000c19197220 */ /* 0x000fe20000400000 */
[----:B------:R-:W-:-:S02]  /*0970*/  CS2R R14, SRZ ;  /* 0x00000000000e7805 */ /* 0x000fc4000001ff00 */
[----:B-1----:R-:W-:Y:S01]  /*0980*/  CS2R R18, SRZ ;  /* 0x0000000000127805 */ /* 0x002fe2000001ff00 */
[----:B--2---:R-:W-:Y:S01]  /*0990*/  FFMA R6, R13, R6, R10 ;  /* 0x000000060d067223 */ /* 0x004fe2000000000a */
[----:B------:R-:W-:Y:S01]  /*09a0*/  FFMA R7, R16, R7, R11 ;  /* 0x0000000710077223 */ /* 0x000fe2000000000b */
[----:B------:R-:W-:Y:S02]  /*09b0*/  CS2R R12, SRZ ;  /* 0x00000000000c7805 */ /* 0x000fe4000001ff00 */
[----:B------:R-:W-:-:S04]  /*09c0*/  CS2R R16, SRZ ;  /* 0x0000000000107805 */ /* 0x000fc8000001ff00 */
[----:B------:R-:W2:Y:S04]  /*09d0*/  @!P0 LDG.E.EL.128 R12, desc[UR4][R28.64] ;  /* 0x000000041c0c8981 */ /* 0x000ea8000c2e1d00 */
[----:B------:R-:W2:Y:S01]  /*09e0*/  @!P0 LDG.E.EL.128 R16, desc[UR4][R32.64] ;  /* 0x0000000420108981 */ /* 0x000ea2000c2e1d00 */
[----:B------:R-:W-:Y:S01]  /*09f0*/  FFMA R5, R30, R5, R9 ;  /* 0x000000051e057223 */ /* 0x000fe20000000009 */
[----:B------:R-:W-:Y:S01]  /*0a00*/  FFMA R4, R25, R4, R8 ;  /* 0x0000000419047223 */ /* 0x000fe20000000008 */
[----:B------:R-:W-:Y:S01]  /*0a10*/  FSETP.GEU.AND P2, PT, R7, RZ, PT ;  /* 0x000000ff0700720b */ /* 0x000fe20003f4e000 */
[----:B------:R-:W-:Y:S01]  /*0a20*/  FMUL R0, R0, R21 ;  /* 0x0000001500007220 */ /* 0x000fe20000400000 */
[----:B------:R-:W-:Y:S01]  /*0a30*/  FSETP.GEU.AND P3, PT, R6, RZ, PT ;  /* 0x000000ff0600720b */ /* 0x000fe20003f6e000 */
[----:B------:R-:W-:Y:S01]  /*0a40*/  FMUL R3, R2, R3 ;  /* 0x0000000302037220 */ /* 0x000fe20000400000 */
[----:B------:R-:W-:-:S02]  /*0a50*/  FSETP.GEU.AND P4, PT, R5, RZ, PT ;  /* 0x000000ff0500720b */ /* 0x000fc40003f8e000 */
[----:B------:R-:W-:Y:S02]  /*0a60*/  FSETP.GEU.AND P5, PT, R4, RZ, PT ;  /* 0x000000ff0400720b */ /* 0x000fe40003fae000 */
[----:B------:R-:W-:Y:S02]  /*0a70*/  SEL R7, R7, RZ, P2 ;  /* 0x000000ff07077207 */ /* 0x000fe40001000000 */
[----:B------:R-:W-:Y:S02]  /*0a80*/  SEL R6, R6, RZ, P3 ;  /* 0x000000ff06067207 */ /* 0x000fe40001800000 */
[----:B------:R-:W-:Y:S02]  /*0a90*/  SEL R5, R5, RZ, P4 ;  /* 0x000000ff05057207 */ /* 0x000fe40002000000 */
[----:B------:R-:W-:-:S05]  /*0aa0*/  SEL R4, R4, RZ, P5 ;  /* 0x000000ff04047207 */ /* 0x000fca0002800000 */
[----:B------:R1:W-:Y:S01]  /*0ab0*/  @!P1 STG.E.128 desc[UR4][R26.64], R4 ;  /* 0x000000041a009986 */ /* 0x0003e2000c101d04 */
[----:B--2---:R-:W-:Y:S01]  /*0ac0*/  FFMA R15, R20, R15, R19 ;  /* 0x0000000f140f7223 */ /* 0x004fe20000000013 */
[----:B------:R-:W-:Y:S01]  /*0ad0*/  FFMA R14, R23, R14, R18 ;  /* 0x0000000e170e7223 */ /* 0x000fe20000000012 */
[----:B------:R-:W-:Y:S01]  /*0ae0*/  FFMA R0, R0, R13, R17 ;  /* 0x0000000d00007223 */ /* 0x000fe20000000011 */
[----:B------:R-:W-:Y:S02]  /*0af0*/  FFMA R3, R3, R12, R16 ;  /* 0x0000000c03037223 */ /* 0x000fe40000000010 */
[----:B------:R-:W-:Y:S02]  /*0b00*/  FSETP.GEU.AND P1, PT, R15, RZ, PT ;  /* 0x000000ff0f00720b */ /* 0x000fe40003f2e000 */
[----:B------:R-:W-:Y:S02]  /*0b10*/  FSETP.GEU.AND P2, PT, R14, RZ, PT ;  /* 0x000000ff0e00720b */ /* 0x000fe40003f4e000 */
[----:B------:R-:W-:-:S02]  /*0b20*/  FSETP.GEU.AND P3, PT, R0, RZ, PT ;  /* 0x000000ff0000720b */ /* 0x000fc40003f6e000 */
[----:B------:R-:W-:Y:S02]  /*0b30*/  FSETP.GEU.AND P4, PT, R3, RZ, PT ;  /* 0x000000ff0300720b */ /* 0x000fe40003f8e000 */
[----:B------:R-:W-:Y:S02]  /*0b40*/  SEL R15, R15, RZ, P1 ;  /* 0x000000ff0f0f7207 */ /* 0x000fe40000800000 */
[----:B------:R-:W-:Y:S02]  /*0b50*/  SEL R14, R14, RZ, P2 ;  /* 0x000000ff0e0e7207 */ /* 0x000fe40001000000 */
[----:B------:R-:W-:Y:S02]  /*0b60*/  SEL R13, R0, RZ, P3 ;  /* 0x000000ff000d7207 */ /* 0x000fe40001800000 */
[----:B------:R-:W-:Y:S01]  /*0b70*/  SEL R12, R3, RZ, P4 ;  /* 0x000000ff030c7207 */ /* 0x000fe20002000000 */
[----:B-1----:R-:W-:Y:S06]  /*0b80*/  @P0 EXIT ;  /* 0x000000000000094d */ /* 0x002fec0003800000 */
[----:B------:R-:W-:Y:S01]  /*0b90*/  STG.E.128 desc[UR4][R26.64+0x800], R12 ;  /* 0x0008000c1a007986 */ /* 0x000fe2000c101d04 */
[----:B------:R-:W-:Y:S05]  /*0ba0*/  EXIT ;  /* 0x000000000000794d */ /* 0x000fea0003800000 */
.L_x_0:
[----:B------:R-:W-:-:S00]  /*0bb0*/  BRA `(.L_x_0) ;  /* 0xfffffffc00fc7947 */ /* 0x000fc0000383ffff */
[----:B------:R-:W-:-:S00]  /*0bc0*/  NOP ;  /* 0x0000000000007918 */ /* 0x000fc00000000000 */
        /* <DEDUP_REMOVED lines=11> */
.L_x_1:


//--------------------- .nv.global.init           --------------------------
	.section	.nv.global.init,"aw",@progbits
.nv.global.init:
	.type		_$_str,@object
	.size		_$_str,(_$_str_$_2 - _$_str)
_$_str:
        /*0000*/ 	.byte	0x5f, 0x5f, 0x43, 0x55, 0x44, 0x41, 0x5f, 0x46, 0x54, 0x5a, 0x00
	.type		_$_str_$_2,@object
	.size		_$_str_$_2,(.L_1 - _$_str_$_2)
_$_str_$_2:
        /*000b*/ 	.byte	0x5f, 0x5f, 0x43, 0x55, 0x44, 0x41, 0x5f, 0x50, 0x52, 0x45, 0x43, 0x5f, 0x53, 0x51, 0x52, 0x54
        /*001b*/ 	.byte	0x00
.L_1:


//--------------------- .nv.constant0.triton_poi_fused__native_batch_norm_legit_no_training_relu_18 --------------------------
	.section	.nv.constant0.triton_poi_fused__native_batch_norm_legit_no_training_relu_18,"a",@progbits
	.sectionflags	@""
	.align	4
.nv.constant0.triton_poi_fused__native_batch_norm_legit_no_training_relu_18:
	.zero		572
